//
// Generated by NVIDIA NVVM Compiler
//
// Compiler Build ID: CL-27506705
// Cuda compilation tools, release 10.2, V10.2.89
// Based on LLVM 3.4svn
//

.version 6.5
.target sm_30
.address_size 64

	// .globl	sum_vectors_gpu

.visible .entry sum_vectors_gpu(
	.param .u32 sum_vectors_gpu_param_0,
	.param .u32 sum_vectors_gpu_param_1,
	.param .u64 sum_vectors_gpu_param_2,
	.param .u64 sum_vectors_gpu_param_3
)
{
	.reg .pred 	%p<4>;
	.reg .b32 	%r<10>;
	.reg .f64 	%fd<9>;
	.reg .b64 	%rd<9>;


	ld.param.u32 	%r4, [sum_vectors_gpu_param_0];
	ld.param.u32 	%r5, [sum_vectors_gpu_param_1];
	ld.param.u64 	%rd2, [sum_vectors_gpu_param_2];
	ld.param.u64 	%rd3, [sum_vectors_gpu_param_3];
	mov.u32 	%r6, %ntid.x;
	mov.u32 	%r7, %ctaid.x;
	mov.u32 	%r8, %tid.x;
	mad.lo.s32 	%r1, %r6, %r7, %r8;
	setp.ge.s32	%p1, %r1, %r5;
	@%p1 bra 	BB0_5;

	cvta.to.global.u64 	%rd1, %rd2;
	mov.f64 	%fd8, 0d0000000000000000;
	setp.ge.s32	%p2, %r1, %r4;
	@%p2 bra 	BB0_4;

	mov.u32 	%r9, %r1;

BB0_3:
	mul.wide.s32 	%rd4, %r9, 8;
	add.s64 	%rd5, %rd1, %rd4;
	ld.global.f64 	%fd6, [%rd5];
	add.f64 	%fd8, %fd8, %fd6;
	add.s32 	%r9, %r9, %r5;
	setp.lt.s32	%p3, %r9, %r4;
	@%p3 bra 	BB0_3;

BB0_4:
	cvta.to.global.u64 	%rd6, %rd3;
	mul.wide.s32 	%rd7, %r1, 8;
	add.s64 	%rd8, %rd6, %rd7;
	st.global.f64 	[%rd8], %fd8;

BB0_5:
	ret;
}




// ===== COMPILED SASS (sm_100) =====

	.target	sm_100

	.elftype	@"ET_EXEC"


//--------------------- .note.nv.tkinfo           --------------------------
	.section	.note.nv.tkinfo,"",@"SHT_NOTE"
	.sectionflags	@"SHF_NOTE_NV_TKINFO"
	.tkinfo
        /*0018*/ 	.word	0x00000002
        /*0030*/ 	.string	""
        /*0030*/ 	.string	"ptxas"
        /*0030*/ 	.string	"Cuda compilation tools, release 13.0, V13.0.88"
        /*0030*/ 	.string	"Build cuda_13.0.r13.0/compiler.36424714_0"
        /*0030*/ 	.string	"-arch sm_100 "



//--------------------- .note.nv.cuinfo           --------------------------
	.section	.note.nv.cuinfo,"",@"SHT_NOTE"
	.sectionflags	@"SHF_NOTE_NV_CUINFO"
        /*0018*/ 	.short	0x0002
        /*001a*/ 	.short	0x001e
        /*001c*/ 	.short	0x0082
	.zero		2


//--------------------- .nv.info                  --------------------------
	.section	.nv.info,"",@"SHT_CUDA_INFO"
	.align	4


	//----- nvinfo : EIATTR_REGCOUNT
	.align		4
        /*0000*/ 	.byte	0x04, 0x2f
        /*0002*/ 	.short	(.L_1 - .L_0)
	.align		4
.L_0:
        /*0004*/ 	.word	index@(sum_vectors_gpu)
        /*0008*/ 	.word	0x0000000e


	//----- nvinfo : EIATTR_FRAME_SIZE
	.align		4
.L_1:
        /*000c*/ 	.byte	0x04, 0x11
        /*000e*/ 	.short	(.L_3 - .L_2)
	.align		4
.L_2:
        /*0010*/ 	.word	index@(sum_vectors_gpu)
        /*0014*/ 	.word	0x00000000


	//----- nvinfo : EIATTR_MIN_STACK_SIZE
	.align		4
.L_3:
        /*0018*/ 	.byte	0x04, 0x12
        /*001a*/ 	.short	(.L_5 - .L_4)
	.align		4
.L_4:
        /*001c*/ 	.word	index@(sum_vectors_gpu)
        /*0020*/ 	.word	0x00000000
.L_5:


//--------------------- .nv.compat                --------------------------
	.section	.nv.compat,"",@"SHT_CUDA_COMPAT_INFO"
	.align	4
        /*0000*/ 	.byte	0x02, 0x09, 0x00, 0x00, 0x02, 0x02, 0x01, 0x00, 0x02, 0x05, 0x05, 0x00, 0x03, 0x07, 0x01, 0x01
        /*0010*/ 	.byte	0x02, 0x03, 0x00, 0x00, 0x02, 0x06, 0x01, 0x00, 0x04, 0x0b, 0x08, 0x00, 0x01, 0x00, 0x00, 0x00
        /*0020*/ 	.byte	0x00, 0x00, 0x00, 0x00


//--------------------- .nv.info.sum_vectors_gpu  --------------------------
	.section	.nv.info.sum_vectors_gpu,"",@"SHT_CUDA_INFO"
	.sectionflags	@""
	.align	4


	//----- nvinfo : EIATTR_CUDA_API_VERSION
	.align		4
        /*0000*/ 	.byte	0x04, 0x37
        /*0002*/ 	.short	(.L_7 - .L_6)
.L_6:
        /*0004*/ 	.word	0x00000082


	//----- nvinfo : EIATTR_KPARAM_INFO
	.align		4
.L_7:
        /*0008*/ 	.byte	0x04, 0x17
        /*000a*/ 	.short	(.L_9 - .L_8)
.L_8:
        /*000c*/ 	.word	0x00000000
        /*0010*/ 	.short	0x0003
        /*0012*/ 	.short	0x0010
        /*0014*/ 	.byte	0x00, 0xf0, 0x21, 0x00


	//----- nvinfo : EIATTR_KPARAM_INFO
	.align		4
.L_9:
        /*0018*/ 	.byte	0x04, 0x17
        /*001a*/ 	.short	(.L_11 - .L_10)
.L_10:
        /*001c*/ 	.word	0x00000000
        /*0020*/ 	.short	0x0002
        /*0022*/ 	.short	0x0008
        /*0024*/ 	.byte	0x00, 0xf0, 0x21, 0x00


	//----- nvinfo : EIATTR_KPARAM_INFO
	.align		4
.L_11:
        /*0028*/ 	.byte	0x04, 0x17
        /*002a*/ 	.short	(.L_13 - .L_12)
.L_12:
        /*002c*/ 	.word	0x00000000
        /*0030*/ 	.short	0x0001
        /*0032*/ 	.short	0x0004
        /*0034*/ 	.byte	0x00, 0xf0, 0x11, 0x00


	//----- nvinfo : EIATTR_KPARAM_INFO
	.align		4
.L_13:
        /*0038*/ 	.byte	0x04, 0x17
        /*003a*/ 	.short	(.L_15 - .L_14)
.L_14:
        /*003c*/ 	.word	0x00000000
        /*0040*/ 	.short	0x0000
        /*0042*/ 	.short	0x0000
        /*0044*/ 	.byte	0x00, 0xf0, 0x11, 0x00


	//----- nvinfo : EIATTR_SPARSE_MMA_MASK
	.align		4
.L_15:
        /*0048*/ 	.byte	0x03, 0x50
        /*004a*/ 	.short	0x0000


	//----- nvinfo : EIATTR_MAXREG_COUNT
	.align		4
        /*004c*/ 	.byte	0x03, 0x1b
        /*004e*/ 	.short	0x00ff


	//----- nvinfo : EIATTR_MERCURY_ISA_VERSION
	.align		4
        /*0050*/ 	.byte	0x03, 0x5f
        /*0052*/ 	.short	0x0101


	//----- nvinfo : EIATTR_VRC_CTA_INIT_COUNT
	.align		4
        /*0054*/ 	.byte	0x02, 0x4a
	.zero		1
	.zero		1


	//----- nvinfo : EIATTR_EXIT_INSTR_OFFSETS
	.align		4
        /*0058*/ 	.byte	0x04, 0x1c
        /*005a*/ 	.short	(.L_17 - .L_16)


	//   ....[0]....
.L_16:
        /*005c*/ 	.word	0x00000070


	//   ....[1]....
        /*0060*/ 	.word	0x000001a0


	//----- nvinfo : EIATTR_CRS_STACK_SIZE
	.align		4
.L_17:
        /*0064*/ 	.byte	0x04, 0x1e
        /*0066*/ 	.short	(.L_19 - .L_18)
.L_18:
        /*0068*/ 	.word	0x00000000


	//----- nvinfo : EIATTR_CBANK_PARAM_SIZE
	.align		4
.L_19:
        /*006c*/ 	.byte	0x03, 0x19
        /*006e*/ 	.short	0x0018


	//----- nvinfo : EIATTR_PARAM_CBANK
	.align		4
        /*0070*/ 	.byte	0x04, 0x0a
        /*0072*/ 	.short	(.L_21 - .L_20)
	.align		4
.L_20:
        /*0074*/ 	.word	index@(.nv.constant0.sum_vectors_gpu)
        /*0078*/ 	.short	0x0380
        /*007a*/ 	.short	0x0018


	//----- nvinfo : EIATTR_SW_WAR
	.align		4
.L_21:
        /*007c*/ 	.byte	0x04, 0x36
        /*007e*/ 	.short	(.L_23 - .L_22)
.L_22:
        /*0080*/ 	.word	0x00000008
.L_23:


//--------------------- .nv.callgraph             --------------------------
	.section	.nv.callgraph,"",@"SHT_CUDA_CALLGRAPH"
	.align	4
	.sectionentsize	8
	.align		4
        /*0000*/ 	.word	0x00000000
	.align		4
        /*0004*/ 	.word	0xffffffff
	.align		4
        /*0008*/ 	.word	0x00000000
	.align		4
        /*000c*/ 	.word	0xfffffffe
	.align		4
        /*0010*/ 	.word	0x00000000
	.align		4
        /*0014*/ 	.word	0xfffffffd
	.align		4
        /*0018*/ 	.word	0x00000000
	.align		4
        /*001c*/ 	.word	0xfffffffc


//--------------------- .text.sum_vectors_gpu     --------------------------
	.section	.text.sum_vectors_gpu,"ax",@progbits
	.align	128
        .global         sum_vectors_gpu
        .type           sum_vectors_gpu,@function
        .size           sum_vectors_gpu,(.L_x_4 - sum_vectors_gpu)
        .other          sum_vectors_gpu,@"STO_CUDA_ENTRY STV_DEFAULT"
sum_vectors_gpu:
.text.sum_vectors_gpu:
[----:B------:R-:W-:Y:S01]  /*0000*/  LDC R1, c[0x0][0x37c] ;  /* 0x0000df00ff017b82 */ /* 0x000fe20000000800 */
[----:B------:R-:W0:Y:S01]  /*0010*/  S2R R5, SR_CTAID.X ;  /* 0x0000000000057919 */ /* 0x000e220000002500 */
[----:B------:R-:W0:Y:S01]  /*0020*/  LDCU UR4, c[0x0][0x360] ;  /* 0x00006c00ff0477ac */ /* 0x000e220008000800 */
[----:B------:R-:W0:Y:S01]  /*0030*/  S2R R0, SR_TID.X ;  /* 0x0000000000007919 */ /* 0x000e220000002100 */
[----:B------:R-:W1:Y:S01]  /*0040*/  LDCU UR6, c[0x0][0x384] ;  /* 0x00007080ff0677ac */ /* 0x000e620008000800 */
[----:B0-----:R-:W-:-:S05]  /*0050*/  IMAD R5, R5, UR4, R0 ;  /* 0x0000000405057c24 */ /* 0x001fca000f8e0200 */
[----:B-1----:R-:W-:-:S13]  /*0060*/  ISETP.GE.AND P0, PT, R5, UR6, PT ;  /* 0x0000000605007c0c */ /* 0x002fda000bf06270 */
[----:B------:R-:W-:Y:S05]  /*0070*/  @P0 EXIT ;  /* 0x000000000000094d */ /* 0x000fea0003800000 */
[----:B------:R-:W0:Y:S01]  /*0080*/  LDCU UR7, c[0x0][0x380] ;  /* 0x00007000ff0777ac */ /* 0x000e220008000800 */
[----:B------:R-:W1:Y:S01]  /*0090*/  LDC.64 R6, c[0x0][0x390] ;  /* 0x0000e400ff067b82 */ /* 0x000e620000000a00 */
[----:B------:R-:W-:Y:S01]  /*00a0*/  BSSY.RECONVERGENT B0, `(.L_x_0) ;  /* 0x000000e000007945 */ /* 0x000fe20003800200 */
[----:B------:R-:W-:Y:S01]  /*00b0*/  CS2R R2, SRZ ;  /* 0x0000000000027805 */ /* 0x000fe2000001ff00 */
[----:B------:R-:W2:Y:S01]  /*00c0*/  LDCU.64 UR4, c[0x0][0x358] ;  /* 0x00006b00ff0477ac */ /* 0x000ea20008000a00 */
[C---:B0-----:R-:W-:Y:S01]  /*00d0*/  ISETP.GE.AND P0, PT, R5.reuse, UR7, PT ;  /* 0x0000000705007c0c */ /* 0x041fe2000bf06270 */
[----:B-1----:R-:W-:-:S12]  /*00e0*/  IMAD.WIDE R6, R5, 0x8, R6 ;  /* 0x0000000805067825 */ /* 0x002fd800078e0206 */
[----:B--2---:R-:W-:Y:S05]  /*00f0*/  @P0 BRA `(.L_x_1) ;  /* 0x0000000000200947 */ /* 0x004fea0003800000 */
[----:B------:R-:W0:Y:S01]  /*0100*/  LDC.64 R8, c[0x0][0x388] ;  /* 0x0000e200ff087b82 */ /* 0x000e220000000a00 */
[----:B------:R-:W-:-:S07]  /*0110*/  IMAD.MOV.U32 R11, RZ, RZ, R5 ;  /* 0x000000ffff0b7224 */ /* 0x000fce00078e0005 */
.L_x_2:
[----:B0-----:R-:W-:-:S06]  /*0120*/  IMAD.WIDE R4, R11, 0x8, R8 ;  /* 0x000000080b047825 */ /* 0x001fcc00078e0208 */
[----:B------:R-:W2:Y:S01]  /*0130*/  LDG.E.64 R4, desc[UR4][R4.64] ;  /* 0x0000000404047981 */ /* 0x000ea2000c1e1b00 */
[----:B------:R-:W-:-:S04]  /*0140*/  IADD3 R11, PT, PT, R11, UR6, RZ ;  /* 0x000000060b0b7c10 */ /* 0x000fc8000fffe0ff */
[----:B------:R-:W-:Y:S01]  /*0150*/  ISETP.GE.AND P0, PT, R11, UR7, PT ;  /* 0x000000070b007c0c */ /* 0x000fe2000bf06270 */
[----:B--2---:R-:W-:-:S12]  /*0160*/  DADD R2, R4, R2 ;  /* 0x0000000004027229 */ /* 0x004fd80000000002 */
[----:B------:R-:W-:Y:S05]  /*0170*/  @!P0 BRA `(.L_x_2) ;  /* 0xfffffffc00e88947 */ /* 0x000fea000383ffff */
.L_x_1:
[----:B------:R-:W-:Y:S05]  /*0180*/  BSYNC.RECONVERGENT B0 ;  /* 0x0000000000007941 */ /* 0x000fea0003800200 */
.L_x_0:
[----:B------:R-:W-:Y:S01]  /*0190*/  STG.E.64 desc[UR4][R6.64], R2 ;  /* 0x0000000206007986 */ /* 0x000fe2000c101b04 */
[----:B------:R-:W-:Y:S05]  /*01a0*/  EXIT ;  /* 0x000000000000794d */ /* 0x000fea0003800000 */
.L_x_3:
[----:B------:R-:W-:-:S00]  /*01b0*/  BRA `(.L_x_3) ;  /* 0xfffffffc00fc7947 */ /* 0x000fc0000383ffff */
[----:B------:R-:W-:-:S00]  /*01c0*/  NOP ;  /* 0x0000000000007918 */ /* 0x000fc00000000000 */
        /* <DEDUP_REMOVED lines=11> */
.L_x_4:


//--------------------- .nv.shared.reserved.0     --------------------------
	.section	.nv.shared.reserved.0,"aw",@nobits
	.weak		__nv_reservedSMEM_offset_0_alias
	.size		__nv_reservedSMEM_offset_0_alias, 0, 64
	.other		__nv_reservedSMEM_offset_0_alias,@"STO_CUDA_RESERVED_SHARED STV_DEFAULT"
__nv_reservedSMEM_offset_0_alias:
	.zero		0
	.zero		64


//--------------------- .nv.constant0.sum_vectors_gpu --------------------------
	.section	.nv.constant0.sum_vectors_gpu,"a",@progbits
	.sectionflags	@""
	.align	4
.nv.constant0.sum_vectors_gpu:
	.zero		920


//--------------------- SYMBOLS --------------------------

	.type		.nv.reservedSmem.offset0,@object
	.size		.nv.reservedSmem.offset0,0x4
